//
// Generated by NVIDIA NVVM Compiler
//
// Compiler Build ID: CL-36424714
// Cuda compilation tools, release 13.0, V13.0.88
// Based on NVVM 20.0.0
//

.version 9.0
.target sm_100
.address_size 64

	// .globl	_Z16blurFilterKernelPhS_iii

.visible .entry _Z16blurFilterKernelPhS_iii(
	.param .u64 .ptr .align 1 _Z16blurFilterKernelPhS_iii_param_0,
	.param .u64 .ptr .align 1 _Z16blurFilterKernelPhS_iii_param_1,
	.param .u32 _Z16blurFilterKernelPhS_iii_param_2,
	.param .u32 _Z16blurFilterKernelPhS_iii_param_3,
	.param .u32 _Z16blurFilterKernelPhS_iii_param_4
)
{
	.reg .pred 	%p<90>;
	.reg .b32 	%r<349>;
	.reg .b64 	%rd<23>;

	ld.param.u64 	%rd4, [_Z16blurFilterKernelPhS_iii_param_0];
	ld.param.u64 	%rd3, [_Z16blurFilterKernelPhS_iii_param_1];
	ld.param.u32 	%r174, [_Z16blurFilterKernelPhS_iii_param_2];
	ld.param.u32 	%r177, [_Z16blurFilterKernelPhS_iii_param_3];
	ld.param.u32 	%r176, [_Z16blurFilterKernelPhS_iii_param_4];
	cvta.to.global.u64 	%rd1, %rd4;
	mov.u32 	%r178, %ctaid.x;
	mov.u32 	%r179, %ntid.x;
	mov.u32 	%r180, %tid.x;
	mad.lo.s32 	%r1, %r178, %r179, %r180;
	mov.u32 	%r181, %ctaid.y;
	mov.u32 	%r182, %ntid.y;
	mov.u32 	%r183, %tid.y;
	mad.lo.s32 	%r184, %r181, %r182, %r183;
	setp.ge.s32 	%p2, %r1, %r174;
	setp.ge.s32 	%p3, %r184, %r177;
	or.pred  	%p4, %p2, %p3;
	@%p4 bra 	$L__BB0_42;
	neg.s32 	%r3, %r176;
	shl.b32 	%r186, %r176, 1;
	and.b32  	%r4, %r186, 6;
	and.b32  	%r5, %r176, 1;
	sub.s32 	%r6, 3, %r176;
	and.b32  	%r187, %r186, -8;
	neg.s32 	%r7, %r187;
	sub.s32 	%r8, %r1, %r176;
	mov.b32 	%r307, 0;
	mov.u32 	%r261, %r3;
	mov.u32 	%r308, %r307;
	mov.u32 	%r309, %r307;
	mov.u32 	%r310, %r307;
$L__BB0_2:
	setp.lt.u32 	%p5, %r176, 4;
	add.s32 	%r188, %r261, %r184;
	setp.gt.s32 	%p6, %r188, -1;
	setp.lt.s32 	%p7, %r188, %r177;
	and.pred  	%p1, %p6, %p7;
	mul.lo.s32 	%r14, %r188, %r174;
	mov.u32 	%r327, %r3;
	@%p5 bra 	$L__BB0_22;
	add.s32 	%r189, %r8, %r14;
	mul.lo.s32 	%r266, %r189, 3;
	mov.u32 	%r267, %r8;
	mov.u32 	%r268, %r7;
	mov.u32 	%r269, %r6;
$L__BB0_4:
	.pragma "nounroll";
	setp.gt.s32 	%p8, %r267, -1;
	setp.lt.s32 	%p9, %r267, %r174;
	and.pred  	%p10, %p8, %p9;
	and.pred  	%p11, %p1, %p10;
	cvt.s64.s32 	%rd5, %r266;
	add.s64 	%rd2, %rd1, %rd5;
	not.pred 	%p12, %p11;
	@%p12 bra 	$L__BB0_6;
	add.s32 	%r310, %r310, 1;
	ld.global.u8 	%r190, [%rd2];
	add.s32 	%r309, %r309, %r190;
	ld.global.u8 	%r191, [%rd2+1];
	add.s32 	%r308, %r308, %r191;
	ld.global.u8 	%r192, [%rd2+2];
	add.s32 	%r307, %r307, %r192;
$L__BB0_6:
	add.s32 	%r193, %r267, 1;
	setp.gt.s32 	%p13, %r193, -1;
	setp.lt.s32 	%p14, %r193, %r174;
	and.pred  	%p15, %p13, %p14;
	and.pred  	%p16, %p1, %p15;
	not.pred 	%p17, %p16;
	@%p17 bra 	$L__BB0_8;
	add.s32 	%r310, %r310, 1;
	ld.global.u8 	%r194, [%rd2+3];
	add.s32 	%r309, %r309, %r194;
	ld.global.u8 	%r195, [%rd2+4];
	add.s32 	%r308, %r308, %r195;
	ld.global.u8 	%r196, [%rd2+5];
	add.s32 	%r307, %r307, %r196;
$L__BB0_8:
	add.s32 	%r197, %r267, 2;
	setp.gt.s32 	%p18, %r197, -1;
	setp.lt.s32 	%p19, %r197, %r174;
	and.pred  	%p20, %p18, %p19;
	and.pred  	%p21, %p1, %p20;
	not.pred 	%p22, %p21;
	@%p22 bra 	$L__BB0_10;
	add.s32 	%r310, %r310, 1;
	ld.global.u8 	%r198, [%rd2+6];
	add.s32 	%r309, %r309, %r198;
	ld.global.u8 	%r199, [%rd2+7];
	add.s32 	%r308, %r308, %r199;
	ld.global.u8 	%r200, [%rd2+8];
	add.s32 	%r307, %r307, %r200;
$L__BB0_10:
	add.s32 	%r201, %r267, 3;
	setp.gt.s32 	%p23, %r201, -1;
	setp.lt.s32 	%p24, %r201, %r174;
	and.pred  	%p25, %p23, %p24;
	and.pred  	%p26, %p1, %p25;
	not.pred 	%p27, %p26;
	@%p27 bra 	$L__BB0_12;
	add.s32 	%r310, %r310, 1;
	ld.global.u8 	%r202, [%rd2+9];
	add.s32 	%r309, %r309, %r202;
	ld.global.u8 	%r203, [%rd2+10];
	add.s32 	%r308, %r308, %r203;
	ld.global.u8 	%r204, [%rd2+11];
	add.s32 	%r307, %r307, %r204;
$L__BB0_12:
	add.s32 	%r205, %r267, 4;
	setp.gt.s32 	%p28, %r205, -1;
	setp.lt.s32 	%p29, %r205, %r174;
	and.pred  	%p30, %p28, %p29;
	and.pred  	%p31, %p1, %p30;
	not.pred 	%p32, %p31;
	@%p32 bra 	$L__BB0_14;
	add.s32 	%r310, %r310, 1;
	ld.global.u8 	%r206, [%rd2+12];
	add.s32 	%r309, %r309, %r206;
	ld.global.u8 	%r207, [%rd2+13];
	add.s32 	%r308, %r308, %r207;
	ld.global.u8 	%r208, [%rd2+14];
	add.s32 	%r307, %r307, %r208;
$L__BB0_14:
	add.s32 	%r209, %r267, 5;
	setp.gt.s32 	%p33, %r209, -1;
	setp.lt.s32 	%p34, %r209, %r174;
	and.pred  	%p35, %p33, %p34;
	and.pred  	%p36, %p1, %p35;
	not.pred 	%p37, %p36;
	@%p37 bra 	$L__BB0_16;
	add.s32 	%r310, %r310, 1;
	ld.global.u8 	%r210, [%rd2+15];
	add.s32 	%r309, %r309, %r210;
	ld.global.u8 	%r211, [%rd2+16];
	add.s32 	%r308, %r308, %r211;
	ld.global.u8 	%r212, [%rd2+17];
	add.s32 	%r307, %r307, %r212;
$L__BB0_16:
	add.s32 	%r213, %r267, 6;
	setp.gt.s32 	%p38, %r213, -1;
	setp.lt.s32 	%p39, %r213, %r174;
	and.pred  	%p40, %p38, %p39;
	and.pred  	%p41, %p1, %p40;
	not.pred 	%p42, %p41;
	@%p42 bra 	$L__BB0_18;
	add.s32 	%r310, %r310, 1;
	ld.global.u8 	%r214, [%rd2+18];
	add.s32 	%r309, %r309, %r214;
	ld.global.u8 	%r215, [%rd2+19];
	add.s32 	%r308, %r308, %r215;
	ld.global.u8 	%r216, [%rd2+20];
	add.s32 	%r307, %r307, %r216;
$L__BB0_18:
	add.s32 	%r217, %r267, 7;
	setp.gt.s32 	%p43, %r217, -1;
	setp.lt.s32 	%p44, %r217, %r174;
	and.pred  	%p45, %p43, %p44;
	and.pred  	%p46, %p1, %p45;
	not.pred 	%p47, %p46;
	@%p47 bra 	$L__BB0_20;
	add.s32 	%r310, %r310, 1;
	ld.global.u8 	%r218, [%rd2+21];
	add.s32 	%r309, %r309, %r218;
	ld.global.u8 	%r219, [%rd2+22];
	add.s32 	%r308, %r308, %r219;
	ld.global.u8 	%r220, [%rd2+23];
	add.s32 	%r307, %r307, %r220;
$L__BB0_20:
	add.s32 	%r269, %r269, 8;
	add.s32 	%r268, %r268, 8;
	add.s32 	%r267, %r267, 8;
	add.s32 	%r266, %r266, 24;
	setp.ne.s32 	%p48, %r268, 0;
	@%p48 bra 	$L__BB0_4;
	add.s32 	%r327, %r269, -3;
$L__BB0_22:
	setp.lt.u32 	%p49, %r4, 3;
	@%p49 bra 	$L__BB0_32;
	add.s32 	%r98, %r327, %r1;
	setp.gt.s32 	%p50, %r98, -1;
	setp.lt.s32 	%p51, %r98, %r174;
	and.pred  	%p52, %p50, %p51;
	and.pred  	%p54, %p1, %p52;
	not.pred 	%p55, %p54;
	@%p55 bra 	$L__BB0_25;
	add.s32 	%r310, %r310, 1;
	add.s32 	%r221, %r98, %r14;
	mul.lo.s32 	%r222, %r221, 3;
	cvt.s64.s32 	%rd6, %r222;
	add.s64 	%rd7, %rd1, %rd6;
	ld.global.u8 	%r223, [%rd7];
	add.s32 	%r309, %r309, %r223;
	ld.global.u8 	%r224, [%rd7+1];
	add.s32 	%r308, %r308, %r224;
	ld.global.u8 	%r225, [%rd7+2];
	add.s32 	%r307, %r307, %r225;
$L__BB0_25:
	add.s32 	%r107, %r98, 1;
	setp.gt.s32 	%p56, %r107, -1;
	setp.lt.s32 	%p57, %r107, %r174;
	and.pred  	%p58, %p56, %p57;
	and.pred  	%p59, %p1, %p58;
	not.pred 	%p60, %p59;
	@%p60 bra 	$L__BB0_27;
	add.s32 	%r310, %r310, 1;
	add.s32 	%r226, %r107, %r14;
	mul.lo.s32 	%r227, %r226, 3;
	cvt.s64.s32 	%rd8, %r227;
	add.s64 	%rd9, %rd1, %rd8;
	ld.global.u8 	%r228, [%rd9];
	add.s32 	%r309, %r309, %r228;
	ld.global.u8 	%r229, [%rd9+1];
	add.s32 	%r308, %r308, %r229;
	ld.global.u8 	%r230, [%rd9+2];
	add.s32 	%r307, %r307, %r230;
$L__BB0_27:
	add.s32 	%r116, %r98, 2;
	setp.gt.s32 	%p61, %r116, -1;
	setp.lt.s32 	%p62, %r116, %r174;
	and.pred  	%p63, %p61, %p62;
	and.pred  	%p64, %p1, %p63;
	not.pred 	%p65, %p64;
	@%p65 bra 	$L__BB0_29;
	add.s32 	%r310, %r310, 1;
	add.s32 	%r231, %r116, %r14;
	mul.lo.s32 	%r232, %r231, 3;
	cvt.s64.s32 	%rd10, %r232;
	add.s64 	%rd11, %rd1, %rd10;
	ld.global.u8 	%r233, [%rd11];
	add.s32 	%r309, %r309, %r233;
	ld.global.u8 	%r234, [%rd11+1];
	add.s32 	%r308, %r308, %r234;
	ld.global.u8 	%r235, [%rd11+2];
	add.s32 	%r307, %r307, %r235;
$L__BB0_29:
	add.s32 	%r125, %r98, 3;
	setp.gt.s32 	%p66, %r125, -1;
	setp.lt.s32 	%p67, %r125, %r174;
	and.pred  	%p68, %p66, %p67;
	and.pred  	%p69, %p1, %p68;
	not.pred 	%p70, %p69;
	@%p70 bra 	$L__BB0_31;
	add.s32 	%r310, %r310, 1;
	add.s32 	%r236, %r125, %r14;
	mul.lo.s32 	%r237, %r236, 3;
	cvt.s64.s32 	%rd12, %r237;
	add.s64 	%rd13, %rd1, %rd12;
	ld.global.u8 	%r238, [%rd13];
	add.s32 	%r309, %r309, %r238;
	ld.global.u8 	%r239, [%rd13+1];
	add.s32 	%r308, %r308, %r239;
	ld.global.u8 	%r240, [%rd13+2];
	add.s32 	%r307, %r307, %r240;
$L__BB0_31:
	add.s32 	%r327, %r327, 4;
$L__BB0_32:
	setp.eq.s32 	%p71, %r5, 0;
	@%p71 bra 	$L__BB0_38;
	add.s32 	%r140, %r327, %r1;
	setp.gt.s32 	%p72, %r140, -1;
	setp.lt.s32 	%p73, %r140, %r174;
	and.pred  	%p74, %p72, %p73;
	and.pred  	%p76, %p1, %p74;
	not.pred 	%p77, %p76;
	@%p77 bra 	$L__BB0_35;
	add.s32 	%r310, %r310, 1;
	add.s32 	%r241, %r140, %r14;
	mul.lo.s32 	%r242, %r241, 3;
	cvt.s64.s32 	%rd14, %r242;
	add.s64 	%rd15, %rd1, %rd14;
	ld.global.u8 	%r243, [%rd15];
	add.s32 	%r309, %r309, %r243;
	ld.global.u8 	%r244, [%rd15+1];
	add.s32 	%r308, %r308, %r244;
	ld.global.u8 	%r245, [%rd15+2];
	add.s32 	%r307, %r307, %r245;
$L__BB0_35:
	add.s32 	%r149, %r140, 1;
	setp.gt.s32 	%p78, %r149, -1;
	setp.lt.s32 	%p79, %r149, %r174;
	and.pred  	%p80, %p78, %p79;
	and.pred  	%p81, %p1, %p80;
	not.pred 	%p82, %p81;
	@%p82 bra 	$L__BB0_37;
	add.s32 	%r310, %r310, 1;
	add.s32 	%r246, %r149, %r14;
	mul.lo.s32 	%r247, %r246, 3;
	cvt.s64.s32 	%rd16, %r247;
	add.s64 	%rd17, %rd1, %rd16;
	ld.global.u8 	%r248, [%rd17];
	add.s32 	%r309, %r309, %r248;
	ld.global.u8 	%r249, [%rd17+1];
	add.s32 	%r308, %r308, %r249;
	ld.global.u8 	%r250, [%rd17+2];
	add.s32 	%r307, %r307, %r250;
$L__BB0_37:
	add.s32 	%r327, %r327, 2;
$L__BB0_38:
	add.s32 	%r164, %r327, %r1;
	setp.gt.s32 	%p83, %r164, -1;
	setp.lt.s32 	%p84, %r164, %r174;
	and.pred  	%p85, %p83, %p84;
	and.pred  	%p87, %p1, %p85;
	not.pred 	%p88, %p87;
	@%p88 bra 	$L__BB0_40;
	add.s32 	%r310, %r310, 1;
	add.s32 	%r251, %r164, %r14;
	mul.lo.s32 	%r252, %r251, 3;
	cvt.s64.s32 	%rd18, %r252;
	add.s64 	%rd19, %rd1, %rd18;
	ld.global.u8 	%r253, [%rd19];
	add.s32 	%r309, %r309, %r253;
	ld.global.u8 	%r254, [%rd19+1];
	add.s32 	%r308, %r308, %r254;
	ld.global.u8 	%r255, [%rd19+2];
	add.s32 	%r307, %r307, %r255;
$L__BB0_40:
	add.s32 	%r173, %r261, 1;
	setp.ne.s32 	%p89, %r261, %r176;
	mov.u32 	%r261, %r173;
	@%p89 bra 	$L__BB0_2;
	div.s32 	%r256, %r309, %r310;
	mad.lo.s32 	%r257, %r174, %r184, %r1;
	mul.lo.s32 	%r258, %r257, 3;
	cvt.s64.s32 	%rd20, %r258;
	cvta.to.global.u64 	%rd21, %rd3;
	add.s64 	%rd22, %rd21, %rd20;
	st.global.u8 	[%rd22], %r256;
	div.s32 	%r259, %r308, %r310;
	st.global.u8 	[%rd22+1], %r259;
	div.s32 	%r260, %r307, %r310;
	st.global.u8 	[%rd22+2], %r260;
$L__BB0_42:
	ret;

}


// ===== COMPILED SASS (sm_100) =====

	.target	sm_100

	.elftype	@"ET_EXEC"


//--------------------- .note.nv.tkinfo           --------------------------
	.section	.note.nv.tkinfo,"",@"SHT_NOTE"
	.sectionflags	@"SHF_NOTE_NV_TKINFO"
	.tkinfo
        /*0018*/ 	.word	0x00000002
        /*0030*/ 	.string	""
        /*0030*/ 	.string	"ptxas"
        /*0030*/ 	.string	"Cuda compilation tools, release 13.0, V13.0.88"
        /*0030*/ 	.string	"Build cuda_13.0.r13.0/compiler.36424714_0"
        /*0030*/ 	.string	"-arch sm_100 -m 64 "



//--------------------- .note.nv.cuinfo           --------------------------
	.section	.note.nv.cuinfo,"",@"SHT_NOTE"
	.sectionflags	@"SHF_NOTE_NV_CUINFO"
        /*0018*/ 	.short	0x0002
        /*001a*/ 	.short	0x0064
        /*001c*/ 	.short	0x0082
	.zero		2


//--------------------- .nv.info                  --------------------------
	.section	.nv.info,"",@"SHT_CUDA_INFO"
	.align	4


	//----- nvinfo : EIATTR_REGCOUNT
	.align		4
        /*0000*/ 	.byte	0x04, 0x2f
        /*0002*/ 	.short	(.L_1 - .L_0)
	.align		4
.L_0:
        /*0004*/ 	.word	index@(_Z16blurFilterKernelPhS_iii)
        /*0008*/ 	.word	0x0000001f


	//----- nvinfo : EIATTR_FRAME_SIZE
	.align		4
.L_1:
        /*000c*/ 	.byte	0x04, 0x11
        /*000e*/ 	.short	(.L_3 - .L_2)
	.align		4
.L_2:
        /*0010*/ 	.word	index@(_Z16blurFilterKernelPhS_iii)
        /*0014*/ 	.word	0x00000000


	//----- nvinfo : EIATTR_MIN_STACK_SIZE
	.align		4
.L_3:
        /*0018*/ 	.byte	0x04, 0x12
        /*001a*/ 	.short	(.L_5 - .L_4)
	.align		4
.L_4:
        /*001c*/ 	.word	index@(_Z16blurFilterKernelPhS_iii)
        /*0020*/ 	.word	0x00000000
.L_5:


//--------------------- .nv.compat                --------------------------
	.section	.nv.compat,"",@"SHT_CUDA_COMPAT_INFO"
	.align	4
        /*0000*/ 	.byte	0x02, 0x09, 0x00, 0x00, 0x02, 0x02, 0x01, 0x00, 0x02, 0x05, 0x05, 0x00, 0x03, 0x07, 0x01, 0x01
        /*0010*/ 	.byte	0x02, 0x03, 0x00, 0x00, 0x02, 0x06, 0x01, 0x00, 0x04, 0x0b, 0x08, 0x00, 0x09, 0x00, 0x00, 0x00
        /*0020*/ 	.byte	0x00, 0x00, 0x00, 0x00


//--------------------- .nv.info._Z16blurFilterKernelPhS_iii --------------------------
	.section	.nv.info._Z16blurFilterKernelPhS_iii,"",@"SHT_CUDA_INFO"
	.sectionflags	@""
	.align	4


	//----- nvinfo : EIATTR_CUDA_API_VERSION
	.align		4
        /*0000*/ 	.byte	0x04, 0x37
        /*0002*/ 	.short	(.L_7 - .L_6)
.L_6:
        /*0004*/ 	.word	0x00000082


	//----- nvinfo : EIATTR_KPARAM_INFO
	.align		4
.L_7:
        /*0008*/ 	.byte	0x04, 0x17
        /*000a*/ 	.short	(.L_9 - .L_8)
.L_8:
        /*000c*/ 	.word	0x00000000
        /*0010*/ 	.short	0x0004
        /*0012*/ 	.short	0x0018
        /*0014*/ 	.byte	0x00, 0xf0, 0x11, 0x00


	//----- nvinfo : EIATTR_KPARAM_INFO
	.align		4
.L_9:
        /*0018*/ 	.byte	0x04, 0x17
        /*001a*/ 	.short	(.L_11 - .L_10)
.L_10:
        /*001c*/ 	.word	0x00000000
        /*0020*/ 	.short	0x0003
        /*0022*/ 	.short	0x0014
        /*0024*/ 	.byte	0x00, 0xf0, 0x11, 0x00


	//----- nvinfo : EIATTR_KPARAM_INFO
	.align		4
.L_11:
        /*0028*/ 	.byte	0x04, 0x17
        /*002a*/ 	.short	(.L_13 - .L_12)
.L_12:
        /*002c*/ 	.word	0x00000000
        /*0030*/ 	.short	0x0002
        /*0032*/ 	.short	0x0010
        /*0034*/ 	.byte	0x00, 0xf0, 0x11, 0x00


	//----- nvinfo : EIATTR_KPARAM_INFO
	.align		4
.L_13:
        /*0038*/ 	.byte	0x04, 0x17
        /*003a*/ 	.short	(.L_15 - .L_14)
.L_14:
        /*003c*/ 	.word	0x00000000
        /*0040*/ 	.short	0x0001
        /*0042*/ 	.short	0x0008
        /*0044*/ 	.byte	0x00, 0xf5, 0x21, 0x00


	//----- nvinfo : EIATTR_KPARAM_INFO
	.align		4
.L_15:
        /*0048*/ 	.byte	0x04, 0x17
        /*004a*/ 	.short	(.L_17 - .L_16)
.L_16:
        /*004c*/ 	.word	0x00000000
        /*0050*/ 	.short	0x0000
        /*0052*/ 	.short	0x0000
        /*0054*/ 	.byte	0x00, 0xf5, 0x21, 0x00


	//----- nvinfo : EIATTR_SPARSE_MMA_MASK
	.align		4
.L_17:
        /*0058*/ 	.byte	0x03, 0x50
        /*005a*/ 	.short	0x0000


	//----- nvinfo : EIATTR_MAXREG_COUNT
	.align		4
        /*005c*/ 	.byte	0x03, 0x1b
        /*005e*/ 	.short	0x00ff


	//----- nvinfo : EIATTR_MERCURY_ISA_VERSION
	.align		4
        /*0060*/ 	.byte	0x03, 0x5f
        /*0062*/ 	.short	0x0101


	//----- nvinfo : EIATTR_VRC_CTA_INIT_COUNT
	.align		4
        /*0064*/ 	.byte	0x02, 0x4a
	.zero		1
	.zero		1


	//----- nvinfo : EIATTR_EXIT_INSTR_OFFSETS
	.align		4
        /*0068*/ 	.byte	0x04, 0x1c
        /*006a*/ 	.short	(.L_19 - .L_18)


	//   ....[0]....
.L_18:
        /*006c*/ 	.word	0x000000c0


	//   ....[1]....
        /*0070*/ 	.word	0x00001460


	//----- nvinfo : EIATTR_CRS_STACK_SIZE
	.align		4
.L_19:
        /*0074*/ 	.byte	0x04, 0x1e
        /*0076*/ 	.short	(.L_21 - .L_20)
.L_20:
        /*0078*/ 	.word	0x00000000


	//----- nvinfo : EIATTR_CBANK_PARAM_SIZE
	.align		4
.L_21:
        /*007c*/ 	.byte	0x03, 0x19
        /*007e*/ 	.short	0x001c


	//----- nvinfo : EIATTR_PARAM_CBANK
	.align		4
        /*0080*/ 	.byte	0x04, 0x0a
        /*0082*/ 	.short	(.L_23 - .L_22)
	.align		4
.L_22:
        /*0084*/ 	.word	index@(.nv.constant0._Z16blurFilterKernelPhS_iii)
        /*0088*/ 	.short	0x0380
        /*008a*/ 	.short	0x001c


	//----- nvinfo : EIATTR_SW_WAR
	.align		4
.L_23:
        /*008c*/ 	.byte	0x04, 0x36
        /*008e*/ 	.short	(.L_25 - .L_24)
.L_24:
        /*0090*/ 	.word	0x00000008
.L_25:


//--------------------- .nv.callgraph             --------------------------
	.section	.nv.callgraph,"",@"SHT_CUDA_CALLGRAPH"
	.align	4
	.sectionentsize	8
	.align		4
        /*0000*/ 	.word	0x00000000
	.align		4
        /*0004*/ 	.word	0xffffffff
	.align		4
        /*0008*/ 	.word	0x00000000
	.align		4
        /*000c*/ 	.word	0xfffffffe
	.align		4
        /*0010*/ 	.word	0x00000000
	.align		4
        /*0014*/ 	.word	0xfffffffd
	.align		4
        /*0018*/ 	.word	0x00000000
	.align		4
        /*001c*/ 	.word	0xfffffffc


//--------------------- .text._Z16blurFilterKernelPhS_iii --------------------------
	.section	.text._Z16blurFilterKernelPhS_iii,"ax",@progbits
	.align	128
        .global         _Z16blurFilterKernelPhS_iii
        .type           _Z16blurFilterKernelPhS_iii,@function
        .size           _Z16blurFilterKernelPhS_iii,(.L_x_8 - _Z16blurFilterKernelPhS_iii)
        .other          _Z16blurFilterKernelPhS_iii,@"STO_CUDA_ENTRY STV_DEFAULT"
_Z16blurFilterKernelPhS_iii:
.text._Z16blurFilterKernelPhS_iii:
[----:B------:R-:W-:Y:S01]  /*0000*/  LDC R1, c[0x0][0x37c] ;  /* 0x0000df00ff017b82 */ /* 0x000fe20000000800 */
[----:B------:R-:W0:Y:S07]  /*0010*/  S2R R3, SR_TID.Y ;  /* 0x0000000000037919 */ /* 0x000e2e0000002200 */
[----:B------:R-:W1:Y:S01]  /*0020*/  LDC R11, c[0x0][0x360] ;  /* 0x0000d800ff0b7b82 */ /* 0x000e620000000800 */
[----:B------:R-:W2:Y:S01]  /*0030*/  LDCU.64 UR6, c[0x0][0x390] ;  /* 0x00007200ff0677ac */ /* 0x000ea20008000a00 */
[----:B------:R-:W1:Y:S06]  /*0040*/  S2R R0, SR_TID.X ;  /* 0x0000000000007919 */ /* 0x000e6c0000002100 */
[----:B------:R-:W0:Y:S08]  /*0050*/  S2UR UR5, SR_CTAID.Y ;  /* 0x00000000000579c3 */ /* 0x000e300000002600 */
[----:B------:R-:W0:Y:S08]  /*0060*/  LDC R4, c[0x0][0x364] ;  /* 0x0000d900ff047b82 */ /* 0x000e300000000800 */
[----:B------:R-:W1:Y:S01]  /*0070*/  S2UR UR4, SR_CTAID.X ;  /* 0x00000000000479c3 */ /* 0x000e620000002500 */
[----:B0-----:R-:W-:-:S05]  /*0080*/  IMAD R4, R4, UR5, R3 ;  /* 0x0000000504047c24 */ /* 0x001fca000f8e0203 */
[----:B--2---:R-:W-:Y:S01]  /*0090*/  ISETP.GE.AND P0, PT, R4, UR7, PT ;  /* 0x0000000704007c0c */ /* 0x004fe2000bf06270 */
[----:B-1----:R-:W-:-:S05]  /*00a0*/  IMAD R11, R11, UR4, R0 ;  /* 0x000000040b0b7c24 */ /* 0x002fca000f8e0200 */
[----:B------:R-:W-:-:S13]  /*00b0*/  ISETP.GE.OR P0, PT, R11, UR6, P0 ;  /* 0x000000060b007c0c */ /* 0x000fda0008706670 */
[----:B------:R-:W-:Y:S05]  /*00c0*/  @P0 EXIT ;  /* 0x000000000000094d */ /* 0x000fea0003800000 */
[----:B------:R-:W0:Y:S01]  /*00d0*/  LDCU UR7, c[0x0][0x398] ;  /* 0x00007300ff0777ac */ /* 0x000e220008000800 */
[----:B------:R-:W-:Y:S02]  /*00e0*/  IMAD.MOV.U32 R9, RZ, RZ, RZ ;  /* 0x000000ffff097224 */ /* 0x000fe400078e00ff */
[----:B------:R-:W-:Y:S01]  /*00f0*/  IMAD.MOV.U32 R5, RZ, RZ, RZ ;  /* 0x000000ffff057224 */ /* 0x000fe200078e00ff */
[----:B------:R-:W1:Y:S01]  /*0100*/  LDCU.64 UR10, c[0x0][0x358] ;  /* 0x00006b00ff0a77ac */ /* 0x000e620008000a00 */
[----:B------:R-:W-:Y:S02]  /*0110*/  IMAD.MOV.U32 R7, RZ, RZ, RZ ;  /* 0x000000ffff077224 */ /* 0x000fe400078e00ff */
[----:B------:R-:W-:Y:S01]  /*0120*/  IMAD.MOV.U32 R0, RZ, RZ, RZ ;  /* 0x000000ffff007224 */ /* 0x000fe200078e00ff */
[----:B0-----:R-:W-:Y:S02]  /*0130*/  USHF.L.U32 UR4, UR7, 0x1, URZ ;  /* 0x0000000107047899 */ /* 0x001fe400080006ff */
[----:B------:R-:W-:Y:S01]  /*0140*/  IADD3 R6, PT, PT, R11, -UR7, RZ ;  /* 0x800000070b067c10 */ /* 0x000fe2000fffe0ff */
[----:B------:R-:W-:-:S02]  /*0150*/  UIADD3 UR8, UPT, UPT, -UR7, URZ, URZ ;  /* 0x000000ff07087290 */ /* 0x000fc4000fffe1ff */
[----:B------:R-:W-:Y:S02]  /*0160*/  ULOP3.LUT UR6, UR4, 0xfffffff8, URZ, 0xc0, !UPT ;  /* 0xfffffff804067892 */ /* 0x000fe4000f8ec0ff */
[----:B------:R-:W-:Y:S02]  /*0170*/  ULOP3.LUT UR4, UR4, 0x6, URZ, 0xc0, !UPT ;  /* 0x0000000604047892 */ /* 0x000fe4000f8ec0ff */
[----:B------:R-:W-:Y:S02]  /*0180*/  UIADD3 UR5, UPT, UPT, -UR7, 0x3, URZ ;  /* 0x0000000307057890 */ /* 0x000fe4000fffe1ff */
[----:B------:R-:W-:Y:S02]  /*0190*/  UISETP.GE.U32.AND UP1, UPT, UR4, 0x3, UPT ;  /* 0x000000030400788c */ /* 0x000fe4000bf26070 */
[----:B------:R-:W-:Y:S01]  /*01a0*/  UIADD3 UR9, UPT, UPT, -UR6, URZ, URZ ;  /* 0x000000ff06097290 */ /* 0x000fe2000fffe1ff */
[----:B-1----:R-:W-:-:S11]  /*01b0*/  UMOV UR4, UR8 ;  /* 0x0000000800047c82 */ /* 0x002fd60008000000 */
.L_x_6:
[----:B------:R-:W0:Y:S01]  /*01c0*/  LDCU UR7, c[0x0][0x398] ;  /* 0x00007300ff0777ac */ /* 0x000e220008000800 */
[----:B------:R-:W-:Y:S01]  /*01d0*/  VIADD R13, R4, UR4 ;  /* 0x00000004040d7c36 */ /* 0x000fe20008000000 */
[----:B------:R-:W1:Y:S01]  /*01e0*/  LDCU UR12, c[0x0][0x394] ;  /* 0x00007280ff0c77ac */ /* 0x000e620008000800 */
[----:B------:R-:W-:Y:S01]  /*01f0*/  UMOV UR6, UR4 ;  /* 0x0000000400067c82 */ /* 0x000fe20008000000 */
[----:B------:R-:W-:Y:S02]  /*0200*/  UIADD3 UR4, UPT, UPT, UR4, 0x1, URZ ;  /* 0x0000000104047890 */ /* 0x000fe4000fffe0ff */
[----:B0-----:R-:W-:Y:S02]  /*0210*/  UISETP.GE.U32.AND UP2, UPT, UR7, 0x4, UPT ;  /* 0x000000040700788c */ /* 0x001fe4000bf46070 */
[----:B------:R-:W-:Y:S01]  /*0220*/  UISETP.NE.AND UP0, UPT, UR6, UR7, UPT ;  /* 0x000000070600728c */ /* 0x000fe2000bf05270 */
[----:B-1----:R-:W-:Y:S02]  /*0230*/  ISETP.GE.AND P0, PT, R13, UR12, PT ;  /* 0x0000000c0d007c0c */ /* 0x002fe4000bf06270 */
[----:B------:R-:W-:-:S02]  /*0240*/  UMOV UR6, UR8 ;  /* 0x0000000800067c82 */ /* 0x000fc40008000000 */
[----:B------:R-:W-:Y:S02]  /*0250*/  ISETP.GT.AND P0, PT, R13, -0x1, !P0 ;  /* 0xffffffff0d00780c */ /* 0x000fe40004704270 */
[----:B------:R-:W-:Y:S11]  /*0260*/  BRA.U !UP2, `(.L_x_0) ;  /* 0x000000050aa07547 */ /* 0x000ff6000b800000 */
[----:B------:R-:W0:Y:S01]  /*0270*/  LDCU UR6, c[0x0][0x390] ;  /* 0x00007200ff0677ac */ /* 0x000e220008000800 */
[--C-:B------:R-:W-:Y:S01]  /*0280*/  IMAD.MOV.U32 R8, RZ, RZ, R6.reuse ;  /* 0x000000ffff087224 */ /* 0x100fe200078e0006 */
[----:B------:R-:W1:Y:S01]  /*0290*/  LDCU UR14, c[0x0][0x390] ;  /* 0x00007200ff0e77ac */ /* 0x000e620008000800 */
[----:B------:R-:W2:Y:S01]  /*02a0*/  LDCU.64 UR12, c[0x0][0x380] ;  /* 0x00007000ff0c77ac */ /* 0x000ea20008000a00 */
[----:B------:R-:W-:Y:S01]  /*02b0*/  UMOV UR7, UR5 ;  /* 0x0000000500077c82 */ /* 0x000fe20008000000 */
[----:B0-----:R-:W-:Y:S01]  /*02c0*/  IMAD R10, R13, UR6, R6 ;  /* 0x000000060d0a7c24 */ /* 0x001fe2000f8e0206 */
[----:B------:R-:W-:-:S03]  /*02d0*/  UMOV UR6, UR9 ;  /* 0x0000000900067c82 */ /* 0x000fc60008000000 */
[----:B-12---:R-:W-:-:S07]  /*02e0*/  IMAD R10, R10, 0x3, RZ ;  /* 0x000000030a0a7824 */ /* 0x006fce00078e02ff */
.L_x_1:
[C---:B------:R-:W-:Y:S01]  /*02f0*/  ISETP.GE.AND P2, PT, R8.reuse, UR14, PT ;  /* 0x0000000e08007c0c */ /* 0x040fe2000bf46270 */
[----:B------:R-:W-:Y:S01]  /*0300*/  VIADD R12, R8, 0x1 ;  /* 0x00000001080c7836 */ /* 0x000fe20000000000 */
[----:B------:R-:W-:Y:S02]  /*0310*/  IADD3 R2, P1, PT, R10, UR12, RZ ;  /* 0x0000000c0a027c10 */ /* 0x000fe4000ff3e0ff */
[----:B------:R-:W-:Y:S02]  /*0320*/  ISETP.GT.AND P2, PT, R8, -0x1, !P2 ;  /* 0xffffffff0800780c */ /* 0x000fe40005744270 */
[C---:B------:R-:W-:Y:S02]  /*0330*/  ISETP.GE.AND P4, PT, R12.reuse, UR14, PT ;  /* 0x0000000e0c007c0c */ /* 0x040fe4000bf86270 */
[----:B------:R-:W-:Y:S02]  /*0340*/  PLOP3.LUT P2, PT, P0, P2, PT, 0x80, 0x8 ;  /* 0x000000000008781c */ /* 0x000fe40000745070 */
[----:B------:R-:W-:-:S02]  /*0350*/  ISETP.GT.AND P4, PT, R12, -0x1, !P4 ;  /* 0xffffffff0c00780c */ /* 0x000fc40006784270 */
[----:B------:R-:W-:Y:S01]  /*0360*/  LEA.HI.X.SX32 R3, R10, UR13, 0x1, P1 ;  /* 0x0000000d0a037c11 */ /* 0x000fe200088f0eff */
[----:B------:R-:W-:Y:S01]  /*0370*/  VIADD R12, R8, 0x2 ;  /* 0x00000002080c7836 */ /* 0x000fe20000000000 */
[----:B------:R-:W-:-:S07]  /*0380*/  PLOP3.LUT P4, PT, P0, P4, PT, 0x80, 0x8 ;  /* 0x000000000008781c */ /* 0x000fce0000789070 */
[----:B------:R-:W2:Y:S01]  /*0390*/  @P2 LDG.E.U8 R18, desc[UR10][R2.64] ;  /* 0x0000000a02122981 */ /* 0x000ea2000c1e1100 */
[----:B------:R-:W-:-:S03]  /*03a0*/  ISETP.GE.AND P1, PT, R12, UR14, PT ;  /* 0x0000000e0c007c0c */ /* 0x000fc6000bf26270 */
[----:B------:R-:W3:Y:S01]  /*03b0*/  @P2 LDG.E.U8 R20, desc[UR10][R2.64+0x1] ;  /* 0x0000010a02142981 */ /* 0x000ee2000c1e1100 */
[----:B------:R-:W-:-:S03]  /*03c0*/  ISETP.GT.AND P1, PT, R12, -0x1, !P1 ;  /* 0xffffffff0c00780c */ /* 0x000fc60004f24270 */
[----:B------:R-:W4:Y:S01]  /*03d0*/  @P2 LDG.E.U8 R22, desc[UR10][R2.64+0x2] ;  /* 0x0000020a02162981 */ /* 0x000f22000c1e1100 */
[----:B------:R-:W-:-:S03]  /*03e0*/  PLOP3.LUT P1, PT, P0, P1, PT, 0x80, 0x8 ;  /* 0x000000000008781c */ /* 0x000fc60000723070 */
[----:B------:R-:W5:Y:S04]  /*03f0*/  @P4 LDG.E.U8 R24, desc[UR10][R2.64+0x3] ;  /* 0x0000030a02184981 */ /* 0x000f68000c1e1100 */
[----:B------:R-:W5:Y:S04]  /*0400*/  @P4 LDG.E.U8 R26, desc[UR10][R2.64+0x4] ;  /* 0x0000040a021a4981 */ /* 0x000f68000c1e1100 */
[----:B------:R-:W5:Y:S04]  /*0410*/  @P4 LDG.E.U8 R28, desc[UR10][R2.64+0x5] ;  /* 0x0000050a021c4981 */ /* 0x000f68000c1e1100 */
[----:B------:R-:W5:Y:S04]  /*0420*/  @P1 LDG.E.U8 R16, desc[UR10][R2.64+0x6] ;  /* 0x0000060a02101981 */ /* 0x000f68000c1e1100 */
[----:B------:R-:W5:Y:S04]  /*0430*/  @P1 LDG.E.U8 R12, desc[UR10][R2.64+0x7] ;  /* 0x0000070a020c1981 */ /* 0x000f68000c1e1100 */
[----:B------:R-:W5:Y:S01]  /*0440*/  @P1 LDG.E.U8 R14, desc[UR10][R2.64+0x8] ;  /* 0x0000080a020e1981 */ /* 0x000f62000c1e1100 */
[----:B------:R-:W-:-:S02]  /*0450*/  VIADD R15, R8, 0x3 ;  /* 0x00000003080f7836 */ /* 0x000fc40000000000 */
[C---:B------:R-:W-:Y:S02]  /*0460*/  VIADD R17, R8.reuse, 0x4 ;  /* 0x0000000408117836 */ /* 0x040fe40000000000 */
[----:B------:R-:W-:Y:S01]  /*0470*/  VIADD R19, R8, 0x6 ;  /* 0x0000000608137836 */ /* 0x000fe20000000000 */
[----:B------:R-:W-:Y:S01]  /*0480*/  ISETP.GE.AND P6, PT, R15, UR14, PT ;  /* 0x0000000e0f007c0c */ /* 0x000fe2000bfc6270 */
[----:B------:R-:W-:Y:S01]  /*0490*/  @P2 VIADD R0, R0, 0x1 ;  /* 0x0000000100002836 */ /* 0x000fe20000000000 */
[----:B------:R-:W-:Y:S02]  /*04a0*/  ISETP.GE.AND P5, PT, R17, UR14, PT ;  /* 0x0000000e11007c0c */ /* 0x000fe4000bfa6270 */
[----:B------:R-:W-:Y:S01]  /*04b0*/  ISETP.GT.AND P6, PT, R15, -0x1, !P6 ;  /* 0xffffffff0f00780c */ /* 0x000fe200077c4270 */
[----:B------:R-:W-:Y:S01]  /*04c0*/  @P4 VIADD R0, R0, 0x1 ;  /* 0x0000000100004836 */ /* 0x000fe20000000000 */
[----:B------:R-:W-:Y:S02]  /*04d0*/  ISETP.GT.AND P5, PT, R17, -0x1, !P5 ;  /* 0xffffffff1100780c */ /* 0x000fe40006fa4270 */
[----:B------:R-:W-:-:S02]  /*04e0*/  PLOP3.LUT P6, PT, P0, P6, PT, 0x80, 0x8 ;  /* 0x000000000008781c */ /* 0x000fc400007cd070 */
[----:B------:R-:W-:Y:S02]  /*04f0*/  IADD3 R15, PT, PT, R8, 0x7, RZ ;  /* 0x00000007080f7810 */ /* 0x000fe40007ffe0ff */
[----:B------:R-:W-:-:S09]  /*0500*/  PLOP3.LUT P5, PT, P0, P5, PT, 0x80, 0x8 ;  /* 0x000000000008781c */ /* 0x000fd200007ab070 */
[----:B------:R-:W5:Y:S01]  /*0510*/  @P6 LDG.E.U8 R17, desc[UR10][R2.64+0x9] ;  /* 0x0000090a02116981 */ /* 0x000f62000c1e1100 */
[----:B--2---:R-:W-:Y:S02]  /*0520*/  @P2 IADD3 R7, PT, PT, R7, R18, RZ ;  /* 0x0000001207072210 */ /* 0x004fe40007ffe0ff */
[----:B------:R-:W-:Y:S01]  /*0530*/  IADD3 R18, PT, PT, R8, 0x5, RZ ;  /* 0x0000000508127810 */ /* 0x000fe20007ffe0ff */
[----:B---3--:R-:W-:-:S03]  /*0540*/  @P2 IMAD.IADD R5, R5, 0x1, R20 ;  /* 0x0000000105052824 */ /* 0x008fc600078e0214 */
[C---:B------:R-:W-:Y:S01]  /*0550*/  ISETP.GE.AND P3, PT, R18.reuse, UR14, PT ;  /* 0x0000000e12007c0c */ /* 0x040fe2000bf66270 */
[----:B----4-:R-:W-:Y:S01]  /*0560*/  @P2 IMAD.IADD R9, R9, 0x1, R22 ;  /* 0x0000000109092824 */ /* 0x010fe200078e0216 */
[----:B------:R-:W-:Y:S01]  /*0570*/  ISETP.GE.AND P2, PT, R19, UR14, PT ;  /* 0x0000000e13007c0c */ /* 0x000fe2000bf46270 */
[----:B------:R-:W2:Y:S01]  /*0580*/  @P5 LDG.E.U8 R22, desc[UR10][R2.64+0xe] ;  /* 0x00000e0a02165981 */ /* 0x000ea2000c1e1100 */
[----:B------:R-:W-:Y:S01]  /*0590*/  ISETP.GT.AND P3, PT, R18, -0x1, !P3 ;  /* 0xffffffff1200780c */ /* 0x000fe20005f64270 */
[----:B-----5:R-:W-:Y:S01]  /*05a0*/  @P4 IMAD.IADD R7, R7, 0x1, R24 ;  /* 0x0000000107074824 */ /* 0x020fe200078e0218 */
[----:B------:R-:W-:Y:S01]  /*05b0*/  ISETP.GT.AND P2, PT, R19, -0x1, !P2 ;  /* 0xffffffff1300780c */ /* 0x000fe20005744270 */
[----:B------:R-:W3:Y:S01]  /*05c0*/  @P5 LDG.E.U8 R24, desc[UR10][R2.64+0xd] ;  /* 0x00000d0a02185981 */ /* 0x000ee2000c1e1100 */
[----:B------:R-:W-:Y:S01]  /*05d0*/  PLOP3.LUT P3, PT, P0, P3, PT, 0x80, 0x8 ;  /* 0x000000000008781c */ /* 0x000fe20000767070 */
[----:B------:R-:W-:Y:S01]  /*05e0*/  @P4 IMAD.IADD R5, R5, 0x1, R26 ;  /* 0x0000000105054824 */ /* 0x000fe200078e021a */
[----:B------:R-:W-:Y:S01]  /*05f0*/  PLOP3.LUT P2, PT, P0, P2, PT, 0x80, 0x8 ;  /* 0x000000000008781c */ /* 0x000fe20000745070 */
[----:B------:R-:W4:Y:S01]  /*0600*/  @P5 LDG.E.U8 R26, desc[UR10][R2.64+0xc] ;  /* 0x00000c0a021a5981 */ /* 0x000f22000c1e1100 */
[----:B------:R-:W-:Y:S01]  /*0610*/  @P4 IMAD.IADD R9, R9, 0x1, R28 ;  /* 0x0000000109094824 */ /* 0x000fe200078e021c */
[----:B------:R-:W-:-:S02]  /*0620*/  ISETP.GE.AND P4, PT, R15, UR14, PT ;  /* 0x0000000e0f007c0c */ /* 0x000fc4000bf86270 */
[----:B------:R-:W5:Y:S02]  /*0630*/  @P6 LDG.E.U8 R28, desc[UR10][R2.64+0xb] ;  /* 0x00000b0a021c6981 */ /* 0x000f64000c1e1100 */
[----:B------:R-:W-:Y:S02]  /*0640*/  ISETP.GT.AND P4, PT, R15, -0x1, !P4 ;  /* 0xffffffff0f00780c */ /* 0x000fe40006784270 */
[----:B------:R-:W2:Y:S02]  /*0650*/  @P6 LDG.E.U8 R15, desc[UR10][R2.64+0xa] ;  /* 0x00000a0a020f6981 */ /* 0x000ea4000c1e1100 */
[----:B------:R-:W-:Y:S01]  /*0660*/  PLOP3.LUT P4, PT, P0, P4, PT, 0x80, 0x8 ;  /* 0x000000000008781c */ /* 0x000fe20000789070 */
[----:B------:R-:W-:Y:S01]  /*0670*/  @P1 IMAD.IADD R7, R7, 0x1, R16 ;  /* 0x0000000107071824 */ /* 0x000fe200078e0210 */
[----:B------:R-:W3:Y:S04]  /*0680*/  @P3 LDG.E.U8 R20, desc[UR10][R2.64+0xf] ;  /* 0x00000f0a02143981 */ /* 0x000ee8000c1e1100 */
[----:B------:R-:W3:Y:S01]  /*0690*/  @P3 LDG.E.U8 R16, desc[UR10][R2.64+0x11] ;  /* 0x0000110a02103981 */ /* 0x000ee2000c1e1100 */
[----:B------:R-:W-:-:S03]  /*06a0*/  @P1 IMAD.IADD R5, R5, 0x1, R12 ;  /* 0x0000000105051824 */ /* 0x000fc600078e020c */
[----:B------:R-:W3:Y:S01]  /*06b0*/  @P3 LDG.E.U8 R18, desc[UR10][R2.64+0x10] ;  /* 0x0000100a02123981 */ /* 0x000ee2000c1e1100 */
[----:B------:R-:W-:-:S03]  /*06c0*/  @P1 IADD3 R9, PT, PT, R9, R14, RZ ;  /* 0x0000000e09091210 */ /* 0x000fc60007ffe0ff */
[----:B------:R-:W3:Y:S04]  /*06d0*/  @P2 LDG.E.U8 R19, desc[UR10][R2.64+0x12] ;  /* 0x0000120a02132981 */ /* 0x000ee8000c1e1100 */
[----:B------:R-:W3:Y:S04]  /*06e0*/  @P2 LDG.E.U8 R21, desc[UR10][R2.64+0x13] ;  /* 0x0000130a02152981 */ /* 0x000ee8000c1e1100 */
[----:B------:R-:W3:Y:S04]  /*06f0*/  @P2 LDG.E.U8 R12, desc[UR10][R2.64+0x14] ;  /* 0x0000140a020c2981 */ /* 0x000ee8000c1e1100 */
[----:B------:R-:W3:Y:S04]  /*0700*/  @P4 LDG.E.U8 R23, desc[UR10][R2.64+0x15] ;  /* 0x0000150a02174981 */ /* 0x000ee8000c1e1100 */
[----:B------:R-:W3:Y:S04]  /*0710*/  @P4 LDG.E.U8 R14, desc[UR10][R2.64+0x16] ;  /* 0x0000160a020e4981 */ /* 0x000ee8000c1e1100 */
[----:B------:R-:W3:Y:S01]  /*0720*/  @P4 LDG.E.U8 R25, desc[UR10][R2.64+0x17] ;  /* 0x0000170a02194981 */ /* 0x000ee2000c1e1100 */
[----:B------:R-:W-:Y:S01]  /*0730*/  @P1 VIADD R0, R0, 0x1 ;  /* 0x0000000100001836 */ /* 0x000fe20000000000 */
[----:B------:R-:W-:Y:S01]  /*0740*/  UIADD3 UR6, UPT, UPT, UR6, 0x8, URZ ;  /* 0x0000000806067890 */ /* 0x000fe2000fffe0ff */
[----:B------:R-:W-:-:S03]  /*0750*/  @P6 IMAD.IADD R7, R7, 0x1, R17 ;  /* 0x0000000107076824 */ /* 0x000fc600078e0211 */
[----:B------:R-:W-:Y:S01]  /*0760*/  @P6 IADD3 R0, PT, PT, R0, 0x1, RZ ;  /* 0x0000000100006810 */ /* 0x000fe20007ffe0ff */
[----:B------:R-:W-:-:S04]  /*0770*/  UISETP.NE.AND UP2, UPT, UR6, URZ, UPT ;  /* 0x000000ff0600728c */ /* 0x000fc8000bf45270 */
[----:B------:R-:W-:-:S04]  /*0780*/  @P5 VIADD R0, R0, 0x1 ;  /* 0x0000000100005836 */ /* 0x000fc80000000000 */
[----:B------:R-:W-:-:S04]  /*0790*/  @P3 VIADD R0, R0, 0x1 ;  /* 0x0000000100003836 */ /* 0x000fc80000000000 */
[----:B------:R-:W-:Y:S02]  /*07a0*/  @P2 VIADD R0, R0, 0x1 ;  /* 0x0000000100002836 */ /* 0x000fe40000000000 */
[----:B------:R-:W-:Y:S02]  /*07b0*/  VIADD R8, R8, 0x8 ;  /* 0x0000000808087836 */ /* 0x000fe40000000000 */
[----:B------:R-:W-:Y:S02]  /*07c0*/  VIADD R10, R10, 0x18 ;  /* 0x000000180a0a7836 */ /* 0x000fe40000000000 */
[----:B------:R-:W-:Y:S01]  /*07d0*/  @P4 VIADD R0, R0, 0x1 ;  /* 0x0000000100004836 */ /* 0x000fe20000000000 */
[----:B------:R-:W-:Y:S01]  /*07e0*/  UIADD3 UR7, UPT, UPT, UR7, 0x8, URZ ;  /* 0x0000000807077890 */ /* 0x000fe2000fffe0ff */
[----:B-----5:R-:W-:Y:S02]  /*07f0*/  @P6 IMAD.IADD R9, R9, 0x1, R28 ;  /* 0x0000000109096824 */ /* 0x020fe400078e021c */
[----:B--2---:R-:W-:-:S02]  /*0800*/  @P6 IMAD.IADD R5, R5, 0x1, R15 ;  /* 0x0000000105056824 */ /* 0x004fc400078e020f */
[----:B------:R-:W-:Y:S02]  /*0810*/  @P5 IMAD.IADD R9, R9, 0x1, R22 ;  /* 0x0000000109095824 */ /* 0x000fe400078e0216 */
[----:B----4-:R-:W-:Y:S01]  /*0820*/  @P5 IMAD.IADD R7, R7, 0x1, R26 ;  /* 0x0000000107075824 */ /* 0x010fe200078e021a */
[----:B---3--:R-:W-:Y:S01]  /*0830*/  @P5 IADD3 R5, PT, PT, R5, R24, RZ ;  /* 0x0000001805055210 */ /* 0x008fe20007ffe0ff */
[----:B------:R-:W-:Y:S02]  /*0840*/  @P3 IMAD.IADD R9, R9, 0x1, R16 ;  /* 0x0000000109093824 */ /* 0x000fe400078e0210 */
[----:B------:R-:W-:Y:S02]  /*0850*/  @P3 IMAD.IADD R7, R7, 0x1, R20 ;  /* 0x0000000107073824 */ /* 0x000fe400078e0214 */
[----:B------:R-:W-:Y:S02]  /*0860*/  @P3 IMAD.IADD R5, R5, 0x1, R18 ;  /* 0x0000000105053824 */ /* 0x000fe400078e0212 */
[----:B------:R-:W-:-:S02]  /*0870*/  @P2 IMAD.IADD R7, R7, 0x1, R19 ;  /* 0x0000000107072824 */ /* 0x000fc400078e0213 */
[----:B------:R-:W-:Y:S01]  /*0880*/  @P2 IMAD.IADD R5, R5, 0x1, R21 ;  /* 0x0000000105052824 */ /* 0x000fe200078e0215 */
[----:B------:R-:W-:Y:S01]  /*0890*/  @P2 IADD3 R9, PT, PT, R9, R12, RZ ;  /* 0x0000000c09092210 */ /* 0x000fe20007ffe0ff */
[----:B------:R-:W-:Y:S02]  /*08a0*/  @P4 IMAD.IADD R7, R7, 0x1, R23 ;  /* 0x0000000107074824 */ /* 0x000fe400078e0217 */
[----:B------:R-:W-:Y:S01]  /*08b0*/  @P4 IMAD.IADD R5, R5, 0x1, R14 ;  /* 0x0000000105054824 */ /* 0x000fe200078e020e */
[----:B------:R-:W-:Y:S01]  /*08c0*/  @P4 IADD3 R9, PT, PT, R9, R25, RZ ;  /* 0x0000001909094210 */ /* 0x000fe20007ffe0ff */
[----:B------:R-:W-:Y:S06]  /*08d0*/  BRA.U UP2, `(.L_x_1) ;  /* 0xfffffff902847547 */ /* 0x000fec000b83ffff */
[----:B------:R-:W-:-:S12]  /*08e0*/  UIADD3 UR6, UPT, UPT, UR7, -0x3, URZ ;  /* 0xfffffffd07067890 */ /* 0x000fd8000fffe0ff */
.L_x_0:
[----:B------:R-:W0:Y:S01]  /*08f0*/  LDCU UR7, c[0x0][0x398] ;  /* 0x00007300ff0777ac */ /* 0x000e220008000800 */
[----:B------:R-:W1:Y:S01]  /*0900*/  LDCU UR12, c[0x0][0x390] ;  /* 0x00007200ff0c77ac */ /* 0x000e620008000800 */
[----:B0-----:R-:W-:Y:S01]  /*0910*/  ULOP3.LUT UP2, URZ, UR7, 0x1, URZ, 0xc0, !UPT ;  /* 0x0000000107ff7892 */ /* 0x001fe2000f84c0ff */
[----:B-1----:R-:W-:Y:S10]  /*0920*/  BRA.U !UP1, `(.L_x_2) ;  /* 0x0000000509087547 */ /* 0x002ff4000b800000 */
[----:B------:R-:W0:Y:S01]  /*0930*/  LDCU UR7, c[0x0][0x390] ;  /* 0x00007200ff0777ac */ /* 0x000e220008000800 */
[----:B------:R-:W-:-:S04]  /*0940*/  VIADD R8, R11, UR6 ;  /* 0x000000060b087c36 */ /* 0x000fc80008000000 */
[C---:B------:R-:W-:Y:S01]  /*0950*/  VIADD R12, R8.reuse, 0x2 ;  /* 0x00000002080c7836 */ /* 0x040fe20000000000 */
[C---:B------:R-:W-:Y:S01]  /*0960*/  IADD3 R10, PT, PT, R8.reuse, 0x1, RZ ;  /* 0x00000001080a7810 */ /* 0x040fe20007ffe0ff */
[C---:B------:R-:W-:Y:S01]  /*0970*/  VIADD R20, R8.reuse, 0x3 ;  /* 0x0000000308147836 */ /* 0x040fe20000000000 */
[----:B0-----:R-:W-:Y:S02]  /*0980*/  ISETP.GE.AND P1, PT, R8, UR7, PT ;  /* 0x0000000708007c0c */ /* 0x001fe4000bf26270 */
[----:B------:R-:W-:Y:S02]  /*0990*/  ISETP.GE.AND P2, PT, R10, UR7, PT ;  /* 0x000000070a007c0c */ /* 0x000fe4000bf46270 */
[----:B------:R-:W-:Y:S02]  /*09a0*/  ISETP.GT.AND P1, PT, R8, -0x1, !P1 ;  /* 0xffffffff0800780c */ /* 0x000fe40004f24270 */
[----:B------:R-:W-:Y:S02]  /*09b0*/  ISETP.GT.AND P2, PT, R10, -0x1, !P2 ;  /* 0xffffffff0a00780c */ /* 0x000fe40005744270 */
[----:B------:R-:W-:-:S02]  /*09c0*/  ISETP.GE.AND P3, PT, R12, UR7, PT ;  /* 0x000000070c007c0c */ /* 0x000fc4000bf66270 */
[----:B------:R-:W-:Y:S02]  /*09d0*/  PLOP3.LUT P1, PT, P0, P1, PT, 0x80, 0x8 ;  /* 0x000000000008781c */ /* 0x000fe40000723070 */
[----:B------:R-:W-:Y:S02]  /*09e0*/  PLOP3.LUT P2, PT, P0, P2, PT, 0x80, 0x8 ;  /* 0x000000000008781c */ /* 0x000fe40000745070 */
[----:B------:R-:W-:Y:S02]  /*09f0*/  ISETP.GT.AND P3, PT, R12, -0x1, !P3 ;  /* 0xffffffff0c00780c */ /* 0x000fe40005f64270 */
[C---:B------:R-:W-:Y:S02]  /*0a00*/  ISETP.GE.AND P4, PT, R20.reuse, UR7, PT ;  /* 0x0000000714007c0c */ /* 0x040fe4000bf86270 */
[----:B------:R-:W-:Y:S02]  /*0a10*/  PLOP3.LUT P3, PT, P0, P3, PT, 0x80, 0x8 ;  /* 0x000000000008781c */ /* 0x000fe40000767070 */
[----:B------:R-:W-:-:S03]  /*0a20*/  ISETP.GT.AND P4, PT, R20, -0x1, !P4 ;  /* 0xffffffff1400780c */ /* 0x000fc60006784270 */
[----:B------:R-:W0:Y:S01]  /*0a30*/  @P1 LDC.64 R18, c[0x0][0x380] ;  /* 0x0000e000ff121b82 */ /* 0x000e220000000a00 */
[----:B------:R-:W-:Y:S01]  /*0a40*/  PLOP3.LUT P4, PT, P0, P4, PT, 0x80, 0x8 ;  /* 0x000000000008781c */ /* 0x000fe20000789070 */
[C---:B------:R-:W-:Y:S02]  /*0a50*/  @P1 IMAD R8, R13.reuse, UR7, R8 ;  /* 0x000000070d081c24 */ /* 0x040fe4000f8e0208 */
[C---:B------:R-:W-:Y:S02]  /*0a60*/  @P2 IMAD R10, R13.reuse, UR7, R10 ;  /* 0x000000070d0a2c24 */ /* 0x040fe4000f8e020a */
[----:B------:R-:W-:Y:S02]  /*0a70*/  @P1 IMAD R8, R8, 0x3, RZ ;  /* 0x0000000308081824 */ /* 0x000fe400078e02ff */
[----:B------:R-:W1:Y:S01]  /*0a80*/  @P2 LDC.64 R2, c[0x0][0x380] ;  /* 0x0000e000ff022b82 */ /* 0x000e620000000a00 */
[----:B------:R-:W-:Y:S02]  /*0a90*/  @P2 IMAD R10, R10, 0x3, RZ ;  /* 0x000000030a0a2824 */ /* 0x000fe400078e02ff */
[----:B------:R-:W-:-:S03]  /*0aa0*/  @P3 IMAD R12, R13, UR7, R12 ;  /* 0x000000070d0c3c24 */ /* 0x000fc6000f8e020c */
[----:B------:R-:W-:Y:S02]  /*0ab0*/  @P4 IMAD R21, R13, UR7, R20 ;  /* 0x000000070d154c24 */ /* 0x000fe4000f8e0214 */
[----:B------:R-:W2:Y:S01]  /*0ac0*/  @P3 LDC.64 R16, c[0x0][0x380] ;  /* 0x0000e000ff103b82 */ /* 0x000ea20000000a00 */
[----:B------:R-:W-:Y:S02]  /*0ad0*/  @P3 IMAD R20, R12, 0x3, RZ ;  /* 0x000000030c143824 */ /* 0x000fe400078e02ff */
[----:B------:R-:W-:-:S05]  /*0ae0*/  @P4 IMAD R21, R21, 0x3, RZ ;  /* 0x0000000315154824 */ /* 0x000fca00078e02ff */
[----:B------:R-:W3:Y:S01]  /*0af0*/  @P4 LDC.64 R14, c[0x0][0x380] ;  /* 0x0000e000ff0e4b82 */ /* 0x000ee20000000a00 */
[----:B0-----:R-:W-:-:S04]  /*0b00*/  @P1 IADD3 R18, P5, PT, R8, R18, RZ ;  /* 0x0000001208121210 */ /* 0x001fc80007fbe0ff */
[----:B------:R-:W-:Y:S02]  /*0b10*/  @P1 LEA.HI.X.SX32 R19, R8, R19, 0x1, P5 ;  /* 0x0000001308131211 */ /* 0x000fe400028f0eff */
[----:B-1----:R-:W-:-:S03]  /*0b20*/  @P2 IADD3 R2, P6, PT, R10, R2, RZ ;  /* 0x000000020a022210 */ /* 0x002fc60007fde0ff */
[----:B------:R-:W4:Y:S01]  /*0b30*/  @P1 LDG.E.U8 R8, desc[UR10][R18.64] ;  /* 0x0000000a12081981 */ /* 0x000f22000c1e1100 */
[----:B------:R-:W-:-:S03]  /*0b40*/  @P2 LEA.HI.X.SX32 R3, R10, R3, 0x1, P6 ;  /* 0x000000030a032211 */ /* 0x000fc600030f0eff */
[----:B------:R-:W5:Y:S01]  /*0b50*/  @P1 LDG.E.U8 R12, desc[UR10][R18.64+0x2] ;  /* 0x0000020a120c1981 */ /* 0x000f62000c1e1100 */
[----:B--2---:R-:W-:-:S03]  /*0b60*/  @P3 IADD3 R16, P5, PT, R20, R16, RZ ;  /* 0x0000001014103210 */ /* 0x004fc60007fbe0ff */
[----:B------:R-:W2:Y:S01]  /*0b70*/  @P1 LDG.E.U8 R10, desc[UR10][R18.64+0x1] ;  /* 0x0000010a120a1981 */ /* 0x000ea2000c1e1100 */
[----:B------:R-:W-:-:S03]  /*0b80*/  @P3 LEA.HI.X.SX32 R17, R20, R17, 0x1, P5 ;  /* 0x0000001114113211 */ /* 0x000fc600028f0eff */
[----:B------:R-:W2:Y:S01]  /*0b90*/  @P2 LDG.E.U8 R20, desc[UR10][R2.64] ;  /* 0x0000000a02142981 */ /* 0x000ea2000c1e1100 */
[----:B---3--:R-:W-:-:S03]  /*0ba0*/  @P4 IADD3 R14, P5, PT, R21, R14, RZ ;  /* 0x0000000e150e4210 */ /* 0x008fc60007fbe0ff */
[----:B------:R-:W3:Y:S04]  /*0bb0*/  @P2 LDG.E.U8 R22, desc[UR10][R2.64+0x1] ;  /* 0x0000010a02162981 */ /* 0x000ee8000c1e1100 */
[----:B------:R-:W3:Y:S01]  /*0bc0*/  @P2 LDG.E.U8 R24, desc[UR10][R2.64+0x2] ;  /* 0x0000020a02182981 */ /* 0x000ee2000c1e1100 */
[----:B------:R-:W-:-:S03]  /*0bd0*/  @P4 LEA.HI.X.SX32 R15, R21, R15, 0x1, P5 ;  /* 0x0000000f150f4211 */ /* 0x000fc600028f0eff */
[----:B------:R-:W3:Y:S04]  /*0be0*/  @P3 LDG.E.U8 R26, desc[UR10][R16.64] ;  /* 0x0000000a101a3981 */ /* 0x000ee8000c1e1100 */
[----:B------:R-:W3:Y:S04]  /*0bf0*/  @P3 LDG.E.U8 R28, desc[UR10][R16.64+0x1] ;  /* 0x0000010a101c3981 */ /* 0x000ee8000c1e1100 */
[----:B------:R-:W3:Y:S04]  /*0c00*/  @P3 LDG.E.U8 R21, desc[UR10][R16.64+0x2] ;  /* 0x0000020a10153981 */ /* 0x000ee8000c1e1100 */
[----:B------:R-:W3:Y:S04]  /*0c10*/  @P4 LDG.E.U8 R23, desc[UR10][R14.64] ;  /* 0x0000000a0e174981 */ /* 0x000ee8000c1e1100 */
[----:B------:R-:W3:Y:S04]  /*0c20*/  @P4 LDG.E.U8 R18, desc[UR10][R14.64+0x1] ;  /* 0x0000010a0e124981 */ /* 0x000ee8000c1e1100 */
[----:B------:R-:W3:Y:S01]  /*0c30*/  @P4 LDG.E.U8 R19, desc[UR10][R14.64+0x2] ;  /* 0x0000020a0e134981 */ /* 0x000ee2000c1e1100 */
[----:B------:R-:W-:-:S04]  /*0c40*/  @P1 VIADD R0, R0, 0x1 ;  /* 0x0000000100001836 */ /* 0x000fc80000000000 */
[----:B------:R-:W-:-:S04]  /*0c50*/  @P2 VIADD R0, R0, 0x1 ;  /* 0x0000000100002836 */ /* 0x000fc80000000000 */
[----:B------:R-:W-:Y:S01]  /*0c60*/  @P3 VIADD R0, R0, 0x1 ;  /* 0x0000000100003836 */ /* 0x000fe20000000000 */
[----:B------:R-:W-:-:S03]  /*0c70*/  UIADD3 UR6, UPT, UPT, UR6, 0x4, URZ ;  /* 0x0000000406067890 */ /* 0x000fc6000fffe0ff */
[----:B------:R-:W-:Y:S02]  /*0c80*/  @P4 VIADD R0, R0, 0x1 ;  /* 0x0000000100004836 */ /* 0x000fe40000000000 */
[----:B----4-:R-:W-:Y:S01]  /*0c90*/  @P1 IMAD.IADD R7, R7, 0x1, R8 ;  /* 0x0000000107071824 */ /* 0x010fe200078e0208 */
[----:B-----5:R-:W-:Y:S01]  /*0ca0*/  @P1 IADD3 R9, PT, PT, R9, R12, RZ ;  /* 0x0000000c09091210 */ /* 0x020fe20007ffe0ff */
[----:B--2---:R-:W-:Y:S02]  /*0cb0*/  @P1 IMAD.IADD R5, R5, 0x1, R10 ;  /* 0x0000000105051824 */ /* 0x004fe400078e020a */
[----:B------:R-:W-:Y:S02]  /*0cc0*/  @P2 IMAD.IADD R7, R7, 0x1, R20 ;  /* 0x0000000107072824 */ /* 0x000fe400078e0214 */
[----:B---3--:R-:W-:Y:S02]  /*0cd0*/  @P2 IMAD.IADD R5, R5, 0x1, R22 ;  /* 0x0000000105052824 */ /* 0x008fe400078e0216 */
[----:B------:R-:W-:Y:S01]  /*0ce0*/  @P2 IMAD.IADD R9, R9, 0x1, R24 ;  /* 0x0000000109092824 */ /* 0x000fe200078e0218 */
[----:B------:R-:W-:Y:S01]  /*0cf0*/  @P3 IADD3 R7, PT, PT, R7, R26, RZ ;  /* 0x0000001a07073210 */ /* 0x000fe20007ffe0ff */
[----:B------:R-:W-:-:S02]  /*0d00*/  @P3 IMAD.IADD R5, R5, 0x1, R28 ;  /* 0x0000000105053824 */ /* 0x000fc400078e021c */
[----:B------:R-:W-:Y:S01]  /*0d10*/  @P3 IMAD.IADD R9, R9, 0x1, R21 ;  /* 0x0000000109093824 */ /* 0x000fe200078e0215 */
[----:B------:R-:W-:Y:S01]  /*0d20*/  @P4 IADD3 R7, PT, PT, R7, R23, RZ ;  /* 0x0000001707074210 */ /* 0x000fe20007ffe0ff */
[----:B------:R-:W-:Y:S02]  /*0d30*/  @P4 IMAD.IADD R5, R5, 0x1, R18 ;  /* 0x0000000105054824 */ /* 0x000fe400078e0212 */
[----:B------:R-:W-:-:S07]  /*0d40*/  @P4 IMAD.IADD R9, R9, 0x1, R19 ;  /* 0x0000000109094824 */ /* 0x000fce00078e0213 */
.L_x_2:
[----:B------:R-:W-:Y:S05]  /*0d50*/  BRA.U !UP2, `(.L_x_3) ;  /* 0x000000010a887547 */ /* 0x000fea000b800000 */
[----:B------:R-:W0:Y:S01]  /*0d60*/  LDCU UR7, c[0x0][0x390] ;  /* 0x00007200ff0777ac */ /* 0x000e220008000800 */
[----:B------:R-:W-:-:S05]  /*0d70*/  VIADD R8, R11, UR6 ;  /* 0x000000060b087c36 */ /* 0x000fca0008000000 */
[C---:B------:R-:W-:Y:S02]  /*0d80*/  IADD3 R10, PT, PT, R8.reuse, 0x1, RZ ;  /* 0x00000001080a7810 */ /* 0x040fe40007ffe0ff */
[----:B0-----:R-:W-:Y:S02]  /*0d90*/  ISETP.GE.AND P1, PT, R8, UR7, PT ;  /* 0x0000000708007c0c */ /* 0x001fe4000bf26270 */
[----:B------:R-:W-:Y:S02]  /*0da0*/  ISETP.GE.AND P2, PT, R10, UR7, PT ;  /* 0x000000070a007c0c */ /* 0x000fe4000bf46270 */
[----:B------:R-:W-:Y:S02]  /*0db0*/  ISETP.GT.AND P1, PT, R8, -0x1, !P1 ;  /* 0xffffffff0800780c */ /* 0x000fe40004f24270 */
[----:B------:R-:W-:Y:S02]  /*0dc0*/  ISETP.GT.AND P2, PT, R10, -0x1, !P2 ;  /* 0xffffffff0a00780c */ /* 0x000fe40005744270 */
[----:B------:R-:W-:-:S02]  /*0dd0*/  PLOP3.LUT P1, PT, P0, P1, PT, 0x80, 0x8 ;  /* 0x000000000008781c */ /* 0x000fc40000723070 */
[----:B------:R-:W-:-:S11]  /*0de0*/  PLOP3.LUT P2, PT, P0, P2, PT, 0x80, 0x8 ;  /* 0x000000000008781c */ /* 0x000fd60000745070 */
[----:B------:R-:W0:Y:S01]  /*0df0*/  @P1 LDC.64 R2, c[0x0][0x380] ;  /* 0x0000e000ff021b82 */ /* 0x000e220000000a00 */
[C---:B------:R-:W-:Y:S02]  /*0e00*/  @P1 IMAD R8, R13.reuse, UR7, R8 ;  /* 0x000000070d081c24 */ /* 0x040fe4000f8e0208 */
[----:B------:R-:W-:Y:S02]  /*0e10*/  @P2 IMAD R10, R13, UR7, R10 ;  /* 0x000000070d0a2c24 */ /* 0x000fe4000f8e020a */
[----:B------:R-:W-:Y:S02]  /*0e20*/  @P1 IMAD R8, R8, 0x3, RZ ;  /* 0x0000000308081824 */ /* 0x000fe400078e02ff */
[----:B------:R-:W-:Y:S01]  /*0e30*/  @P2 IMAD R10, R10, 0x3, RZ ;  /* 0x000000030a0a2824 */ /* 0x000fe200078e02ff */
[----:B------:R-:W1:Y:S02]  /*0e40*/  @P2 LDC.64 R14, c[0x0][0x380] ;  /* 0x0000e000ff0e2b82 */ /* 0x000e640000000a00 */
[----:B0-----:R-:W-:-:S04]  /*0e50*/  @P1 IADD3 R2, P3, PT, R8, R2, RZ ;  /* 0x0000000208021210 */ /* 0x001fc80007f7e0ff */
[----:B------:R-:W-:Y:S02]  /*0e60*/  @P1 LEA.HI.X.SX32 R3, R8, R3, 0x1, P3 ;  /* 0x0000000308031211 */ /* 0x000fe400018f0eff */
[----:B-1----:R-:W-:-:S03]  /*0e70*/  @P2 IADD3 R14, P3, PT, R10, R14, RZ ;  /* 0x0000000e0a0e2210 */ /* 0x002fc60007f7e0ff */
[----:B------:R-:W2:Y:S01]  /*0e80*/  @P1 LDG.E.U8 R8, desc[UR10][R2.64] ;  /* 0x0000000a02081981 */ /* 0x000ea2000c1e1100 */
[----:B------:R-:W-:-:S03]  /*0e90*/  @P2 LEA.HI.X.SX32 R15, R10, R15, 0x1, P3 ;  /* 0x0000000f0a0f2211 */ /* 0x000fc600018f0eff */
[----:B------:R-:W3:Y:S04]  /*0ea0*/  @P1 LDG.E.U8 R12, desc[UR10][R2.64+0x2] ;  /* 0x0000020a020c1981 */ /* 0x000ee8000c1e1100 */
[----:B------:R-:W4:Y:S04]  /*0eb0*/  @P1 LDG.E.U8 R10, desc[UR10][R2.64+0x1] ;  /* 0x0000010a020a1981 */ /* 0x000f28000c1e1100 */
[----:B------:R-:W5:Y:S04]  /*0ec0*/  @P2 LDG.E.U8 R16, desc[UR10][R14.64] ;  /* 0x0000000a0e102981 */ /* 0x000f68000c1e1100 */
[----:B------:R-:W5:Y:S04]  /*0ed0*/  @P2 LDG.E.U8 R18, desc[UR10][R14.64+0x1] ;  /* 0x0000010a0e122981 */ /* 0x000f68000c1e1100 */
[----:B------:R-:W5:Y:S01]  /*0ee0*/  @P2 LDG.E.U8 R20, desc[UR10][R14.64+0x2] ;  /* 0x0000020a0e142981 */ /* 0x000f62000c1e1100 */
[----:B------:R-:W-:Y:S01]  /*0ef0*/  @P1 IADD3 R0, PT, PT, R0, 0x1, RZ ;  /* 0x0000000100001810 */ /* 0x000fe20007ffe0ff */
[----:B------:R-:W-:-:S03]  /*0f00*/  UIADD3 UR6, UPT, UPT, UR6, 0x2, URZ ;  /* 0x0000000206067890 */ /* 0x000fc6000fffe0ff */
[----:B------:R-:W-:Y:S01]  /*0f10*/  @P2 IADD3 R0, PT, PT, R0, 0x1, RZ ;  /* 0x0000000100002810 */ /* 0x000fe20007ffe0ff */
[----:B--2---:R-:W-:Y:S02]  /*0f20*/  @P1 IMAD.IADD R7, R7, 0x1, R8 ;  /* 0x0000000107071824 */ /* 0x004fe400078e0208 */
[----:B---3--:R-:W-:Y:S02]  /*0f30*/  @P1 IMAD.IADD R9, R9, 0x1, R12 ;  /* 0x0000000109091824 */ /* 0x008fe400078e020c */
[----:B----4-:R-:W-:Y:S02]  /*0f40*/  @P1 IMAD.IADD R5, R5, 0x1, R10 ;  /* 0x0000000105051824 */ /* 0x010fe400078e020a */
[----:B-----5:R-:W-:Y:S02]  /*0f50*/  @P2 IMAD.IADD R7, R7, 0x1, R16 ;  /* 0x0000000107072824 */ /* 0x020fe400078e0210 */
[----:B------:R-:W-:Y:S02]  /*0f60*/  @P2 IMAD.IADD R5, R5, 0x1, R18 ;  /* 0x0000000105052824 */ /* 0x000fe400078e0212 */
[----:B------:R-:W-:-:S07]  /*0f70*/  @P2 IMAD.IADD R9, R9, 0x1, R20 ;  /* 0x0000000109092824 */ /* 0x000fce00078e0214 */
.L_x_3:
[----:B------:R-:W-:Y:S01]  /*0f80*/  VIADD R2, R11, UR6 ;  /* 0x000000060b027c36 */ /* 0x000fe20008000000 */
[----:B------:R-:W-:Y:S04]  /*0f90*/  BSSY.RECONVERGENT B0, `(.L_x_4) ;  /* 0x0000011000007945 */ /* 0x000fe80003800200 */
[----:B------:R-:W-:-:S04]  /*0fa0*/  ISETP.GE.AND P1, PT, R2, UR12, PT ;  /* 0x0000000c02007c0c */ /* 0x000fc8000bf26270 */
[----:B------:R-:W-:-:S04]  /*0fb0*/  ISETP.GT.AND P1, PT, R2, -0x1, !P1 ;  /* 0xffffffff0200780c */ /* 0x000fc80004f24270 */
[----:B------:R-:W-:-:S13]  /*0fc0*/  PLOP3.LUT P1, PT, P0, P1, PT, 0x80, 0x8 ;  /* 0x000000000008781c */ /* 0x000fda0000723070 */
[----:B------:R-:W-:Y:S05]  /*0fd0*/  @!P1 BRA `(.L_x_5) ;  /* 0x0000000000309947 */ /* 0x000fea0003800000 */
[----:B------:R-:W0:Y:S01]  /*0fe0*/  LDCU.64 UR6, c[0x0][0x380] ;  /* 0x00007000ff0677ac */ /* 0x000e220008000a00 */
[----:B------:R-:W-:-:S04]  /*0ff0*/  IMAD R13, R13, UR12, R2 ;  /* 0x0000000c0d0d7c24 */ /* 0x000fc8000f8e0202 */
[----:B------:R-:W-:-:S05]  /*1000*/  IMAD R13, R13, 0x3, RZ ;  /* 0x000000030d0d7824 */ /* 0x000fca00078e02ff */
[----:B0-----:R-:W-:-:S04]  /*1010*/  IADD3 R2, P0, PT, R13, UR6, RZ ;  /* 0x000000060d027c10 */ /* 0x001fc8000ff1e0ff */
[----:B------:R-:W-:-:S05]  /*1020*/  LEA.HI.X.SX32 R3, R13, UR7, 0x1, P0 ;  /* 0x000000070d037c11 */ /* 0x000fca00080f0eff */
[----:B------:R-:W2:Y:S04]  /*1030*/  LDG.E.U8 R8, desc[UR10][R2.64] ;  /* 0x0000000a02087981 */ /* 0x000ea8000c1e1100 */
[----:B------:R-:W3:Y:S04]  /*1040*/  LDG.E.U8 R10, desc[UR10][R2.64+0x1] ;  /* 0x0000010a020a7981 */ /* 0x000ee8000c1e1100 */
[----:B------:R-:W4:Y:S01]  /*1050*/  LDG.E.U8 R12, desc[UR10][R2.64+0x2] ;  /* 0x0000020a020c7981 */ /* 0x000f22000c1e1100 */
[----:B------:R-:W-:Y:S02]  /*1060*/  VIADD R0, R0, 0x1 ;  /* 0x0000000100007836 */ /* 0x000fe40000000000 */
[----:B--2---:R-:W-:-:S02]  /*1070*/  IMAD.IADD R7, R7, 0x1, R8 ;  /* 0x0000000107077824 */ /* 0x004fc400078e0208 */
[----:B---3--:R-:W-:Y:S01]  /*1080*/  IMAD.IADD R5, R5, 0x1, R10 ;  /* 0x0000000105057824 */ /* 0x008fe200078e020a */
[----:B----4-:R-:W-:-:S07]  /*1090*/  IADD3 R9, PT, PT, R9, R12, RZ ;  /* 0x0000000c09097210 */ /* 0x010fce0007ffe0ff */
.L_x_5:
[----:B------:R-:W-:Y:S05]  /*10a0*/  BSYNC.RECONVERGENT B0 ;  /* 0x0000000000007941 */ /* 0x000fea0003800200 */
.L_x_4:
[----:B------:R-:W-:Y:S05]  /*10b0*/  BRA.U UP0, `(.L_x_6) ;  /* 0xfffffff100407547 */ /* 0x000fea000b83ffff */
[-C--:B------:R-:W-:Y:S01]  /*10c0*/  IABS R2, R0.reuse ;  /* 0x0000000000027213 */ /* 0x080fe20000000000 */
[----:B------:R-:W0:Y:S01]  /*10d0*/  LDCU.64 UR6, c[0x0][0x388] ;  /* 0x00007100ff0677ac */ /* 0x000e220008000a00 */
[----:B------:R-:W-:Y:S01]  /*10e0*/  IABS R10, R7 ;  /* 0x00000007000a7213 */ /* 0x000fe20000000000 */
[----:B------:R-:W-:Y:S01]  /*10f0*/  IMAD R4, R4, UR12, R11 ;  /* 0x0000000c04047c24 */ /* 0x000fe2000f8e020b */
[----:B------:R-:W1:Y:S01]  /*1100*/  I2F.RP R3, R2 ;  /* 0x0000000200037306 */ /* 0x000e620000209400 */
[-C--:B------:R-:W-:Y:S02]  /*1110*/  IABS R6, R0.reuse ;  /* 0x0000000000067213 */ /* 0x080fe40000000000 */
[----:B------:R-:W-:Y:S01]  /*1120*/  IABS R14, R9 ;  /* 0x00000009000e7213 */ /* 0x000fe20000000000 */
[----:B------:R-:W-:Y:S01]  /*1130*/  IMAD R4, R4, 0x3, RZ ;  /* 0x0000000304047824 */ /* 0x000fe200078e02ff */
[-C--:B------:R-:W-:Y:S01]  /*1140*/  LOP3.LUT R7, R7, R0.reuse, RZ, 0x3c, !PT ;  /* 0x0000000007077212 */ /* 0x080fe200078e3cff */
[----:B------:R-:W-:Y:S01]  /*1150*/  IMAD.MOV R17, RZ, RZ, -R6 ;  /* 0x000000ffff117224 */ /* 0x000fe200078e0a06 */
[----:B------:R-:W-:-:S02]  /*1160*/  LOP3.LUT R9, R9, R0, RZ, 0x3c, !PT ;  /* 0x0000000009097212 */ /* 0x000fc400078e3cff */
[----:B------:R-:W-:Y:S01]  /*1170*/  ISETP.GE.AND P4, PT, R7, RZ, PT ;  /* 0x000000ff0700720c */ /* 0x000fe20003f86270 */
[----:B-1----:R-:W1:Y:S02]  /*1180*/  MUFU.RCP R3, R3 ;  /* 0x0000000300037308 */ /* 0x002e640000001000 */
[----:B-1----:R-:W-:-:S06]  /*1190*/  VIADD R12, R3, 0xffffffe ;  /* 0x0ffffffe030c7836 */ /* 0x002fcc0000000000 */
[----:B------:R1:W2:Y:S02]  /*11a0*/  F2I.FTZ.U32.TRUNC.NTZ R13, R12 ;  /* 0x0000000c000d7305 */ /* 0x0002a4000021f000 */
[----:B-1----:R-:W-:Y:S02]  /*11b0*/  HFMA2 R12, -RZ, RZ, 0, 0 ;  /* 0x00000000ff0c7431 */ /* 0x002fe400000001ff */
[----:B--2---:R-:W-:-:S04]  /*11c0*/  IMAD.MOV R15, RZ, RZ, -R13 ;  /* 0x000000ffff0f7224 */ /* 0x004fc800078e0a0d */
[----:B------:R-:W-:-:S04]  /*11d0*/  IMAD R15, R15, R2, RZ ;  /* 0x000000020f0f7224 */ /* 0x000fc800078e02ff */
[----:B------:R-:W-:Y:S01]  /*11e0*/  IMAD.HI.U32 R13, R13, R15, R12 ;  /* 0x0000000f0d0d7227 */ /* 0x000fe200078e000c */
[----:B------:R-:W-:Y:S02]  /*11f0*/  IABS R12, R5 ;  /* 0x00000005000c7213 */ /* 0x000fe40000000000 */
[----:B------:R-:W-:-:S03]  /*1200*/  LOP3.LUT R5, R5, R0, RZ, 0x3c, !PT ;  /* 0x0000000005057212 */ /* 0x000fc600078e3cff */
[----:B------:R-:W-:-:S04]  /*1210*/  IMAD.HI.U32 R3, R13, R10, RZ ;  /* 0x0000000a0d037227 */ /* 0x000fc800078e00ff */
[----:B------:R-:W-:-:S04]  /*1220*/  IMAD.HI.U32 R6, R13, R12, RZ ;  /* 0x0000000c0d067227 */ /* 0x000fc800078e00ff */
[----:B------:R-:W-:-:S04]  /*1230*/  IMAD.HI.U32 R8, R13, R14, RZ ;  /* 0x0000000e0d087227 */ /* 0x000fc800078e00ff */
[-C--:B------:R-:W-:Y:S02]  /*1240*/  IMAD R13, R3, R17.reuse, R10 ;  /* 0x00000011030d7224 */ /* 0x080fe400078e020a */
[-C--:B------:R-:W-:Y:S02]  /*1250*/  IMAD R15, R6, R17.reuse, R12 ;  /* 0x00000011060f7224 */ /* 0x080fe400078e020c */
[----:B------:R-:W-:Y:S01]  /*1260*/  IMAD R17, R8, R17, R14 ;  /* 0x0000001108117224 */ /* 0x000fe200078e020e */
[C---:B------:R-:W-:Y:S02]  /*1270*/  ISETP.GT.U32.AND P5, PT, R2.reuse, R13, PT ;  /* 0x0000000d0200720c */ /* 0x040fe40003fa4070 */
[C---:B------:R-:W-:Y:S02]  /*1280*/  ISETP.GT.U32.AND P6, PT, R2.reuse, R15, PT ;  /* 0x0000000f0200720c */ /* 0x040fe40003fc4070 */
[----:B------:R-:W-:-:S09]  /*1290*/  ISETP.GT.U32.AND P0, PT, R2, R17, PT ;  /* 0x000000110200720c */ /* 0x000fd20003f04070 */
[--C-:B------:R-:W-:Y:S02]  /*12a0*/  @!P5 IMAD.IADD R13, R13, 0x1, -R2.reuse ;  /* 0x000000010d0dd824 */ /* 0x100fe400078e0a02 */
[----:B------:R-:W-:Y:S02]  /*12b0*/  @!P6 IMAD.IADD R15, R15, 0x1, -R2 ;  /* 0x000000010f0fe824 */ /* 0x000fe400078e0a02 */
[-C--:B------:R-:W-:Y:S01]  /*12c0*/  @!P0 IADD3 R17, PT, PT, R17, -R2.reuse, RZ ;  /* 0x8000000211118210 */ /* 0x080fe20007ffe0ff */
[----:B------:R-:W-:Y:S01]  /*12d0*/  @!P5 VIADD R3, R3, 0x1 ;  /* 0x000000010303d836 */ /* 0x000fe20000000000 */
[-C--:B------:R-:W-:Y:S01]  /*12e0*/  ISETP.GE.U32.AND P1, PT, R13, R2.reuse, PT ;  /* 0x000000020d00720c */ /* 0x080fe20003f26070 */
[----:B------:R-:W-:Y:S01]  /*12f0*/  @!P6 VIADD R6, R6, 0x1 ;  /* 0x000000010606e836 */ /* 0x000fe20000000000 */
[-C--:B------:R-:W-:Y:S01]  /*1300*/  ISETP.GE.U32.AND P2, PT, R15, R2.reuse, PT ;  /* 0x000000020f00720c */ /* 0x080fe20003f46070 */
[----:B------:R-:W-:Y:S01]  /*1310*/  @!P0 VIADD R8, R8, 0x1 ;  /* 0x0000000108088836 */ /* 0x000fe20000000000 */
[----:B------:R-:W-:-:S02]  /*1320*/  ISETP.GE.U32.AND P3, PT, R17, R2, PT ;  /* 0x000000021100720c */ /* 0x000fc40003f66070 */
[----:B------:R-:W-:Y:S02]  /*1330*/  ISETP.GE.AND P5, PT, R5, RZ, PT ;  /* 0x000000ff0500720c */ /* 0x000fe40003fa6270 */
[----:B------:R-:W-:Y:S02]  /*1340*/  ISETP.GE.AND P6, PT, R9, RZ, PT ;  /* 0x000000ff0900720c */ /* 0x000fe40003fc6270 */
[----:B------:R-:W-:Y:S02]  /*1350*/  ISETP.NE.AND P0, PT, R0, RZ, PT ;  /* 0x000000ff0000720c */ /* 0x000fe40003f05270 */
[----:B------:R-:W-:Y:S02]  /*1360*/  LOP3.LUT R5, RZ, R0, RZ, 0x33, !PT ;  /* 0x00000000ff057212 */ /* 0x000fe400078e33ff */
[----:B------:R-:W-:Y:S01]  /*1370*/  @P1 IADD3 R3, PT, PT, R3, 0x1, RZ ;  /* 0x0000000103031810 */ /* 0x000fe20007ffe0ff */
[----:B------:R-:W-:Y:S01]  /*1380*/  @P2 VIADD R6, R6, 0x1 ;  /* 0x0000000106062836 */ /* 0x000fe20000000000 */
[----:B0-----:R-:W-:Y:S01]  /*1390*/  IADD3 R2, P1, PT, R4, UR6, RZ ;  /* 0x0000000604027c10 */ /* 0x001fe2000ff3e0ff */
[----:B------:R-:W-:-:S02]  /*13a0*/  @P3 VIADD R8, R8, 0x1 ;  /* 0x0000000108083836 */ /* 0x000fc40000000000 */
[----:B------:R-:W-:Y:S01]  /*13b0*/  IMAD.MOV.U32 R0, RZ, RZ, R3 ;  /* 0x000000ffff007224 */ /* 0x000fe200078e0003 */
[----:B------:R-:W-:Y:S01]  /*13c0*/  LEA.HI.X.SX32 R3, R4, UR7, 0x1, P1 ;  /* 0x0000000704037c11 */ /* 0x000fe200088f0eff */
[----:B------:R-:W-:Y:S02]  /*13d0*/  @!P5 IMAD.MOV R6, RZ, RZ, -R6 ;  /* 0x000000ffff06d224 */ /* 0x000fe400078e0a06 */
[----:B------:R-:W-:Y:S01]  /*13e0*/  @!P6 IMAD.MOV R8, RZ, RZ, -R8 ;  /* 0x000000ffff08e224 */ /* 0x000fe200078e0a08 */
[----:B------:R-:W-:Y:S02]  /*13f0*/  @!P4 IADD3 R0, PT, PT, -R0, RZ, RZ ;  /* 0x000000ff0000c210 */ /* 0x000fe40007ffe1ff */
[C---:B------:R-:W-:Y:S02]  /*1400*/  SEL R9, R5.reuse, R6, !P0 ;  /* 0x0000000605097207 */ /* 0x040fe40004000000 */
[C---:B------:R-:W-:Y:S02]  /*1410*/  SEL R7, R5.reuse, R0, !P0 ;  /* 0x0000000005077207 */ /* 0x040fe40004000000 */
[----:B------:R-:W-:Y:S01]  /*1420*/  SEL R5, R5, R8, !P0 ;  /* 0x0000000805057207 */ /* 0x000fe20004000000 */
[----:B------:R-:W-:Y:S04]  /*1430*/  STG.E.U8 desc[UR10][R2.64+0x1], R9 ;  /* 0x0000010902007986 */ /* 0x000fe8000c10110a */
[----:B------:R-:W-:Y:S04]  /*1440*/  STG.E.U8 desc[UR10][R2.64], R7 ;  /* 0x0000000702007986 */ /* 0x000fe8000c10110a */
[----:B------:R-:W-:Y:S01]  /*1450*/  STG.E.U8 desc[UR10][R2.64+0x2], R5 ;  /* 0x0000020502007986 */ /* 0x000fe2000c10110a */
[----:B------:R-:W-:Y:S05]  /*1460*/  EXIT ;  /* 0x000000000000794d */ /* 0x000fea0003800000 */
.L_x_7:
[----:B------:R-:W-:-:S00]  /*1470*/  BRA `(.L_x_7) ;  /* 0xfffffffc00fc7947 */ /* 0x000fc0000383ffff */
[----:B------:R-:W-:-:S00]  /*1480*/  NOP ;  /* 0x0000000000007918 */ /* 0x000fc00000000000 */
[----:B------:R-:W-:-:S00]  /*1490*/  NOP ;  /* 0x0000000000007918 */ /* 0x000fc00000000000 */
[----:B------:R-:W-:-:S00]  /*14a0*/  NOP ;  /* 0x0000000000007918 */ /* 0x000fc00000000000 */
[----:B------:R-:W-:-:S00]  /*14b0*/  NOP ;  /* 0x0000000000007918 */ /* 0x000fc00000000000 */
[----:B------:R-:W-:-:S00]  /*14c0*/  NOP ;  /* 0x0000000000007918 */ /* 0x000fc00000000000 */
[----:B------:R-:W-:-:S00]  /*14d0*/  NOP ;  /* 0x0000000000007918 */ /* 0x000fc00000000000 */
[----:B------:R-:W-:-:S00]  /*14e0*/  NOP ;  /* 0x0000000000007918 */ /* 0x000fc00000000000 */
[----:B------:R-:W-:-:S00]  /*14f0*/  NOP ;  /* 0x0000000000007918 */ /* 0x000fc00000000000 */
.L_x_8:


//--------------------- .nv.shared.reserved.0     --------------------------
	.section	.nv.shared.reserved.0,"aw",@nobits
	.weak		__nv_reservedSMEM_offset_0_alias
	.size		__nv_reservedSMEM_offset_0_alias, 0, 64
	.other		__nv_reservedSMEM_offset_0_alias,@"STO_CUDA_RESERVED_SHARED STV_DEFAULT"
__nv_reservedSMEM_offset_0_alias:
	.zero		0
	.zero		64


//--------------------- .nv.constant0._Z16blurFilterKernelPhS_iii --------------------------
	.section	.nv.constant0._Z16blurFilterKernelPhS_iii,"a",@progbits
	.sectionflags	@""
	.align	4
.nv.constant0._Z16blurFilterKernelPhS_iii:
	.zero		924


//--------------------- SYMBOLS --------------------------

	.type		.nv.reservedSmem.offset0,@object
	.size		.nv.reservedSmem.offset0,0x4
